//
// Generated by NVIDIA NVVM Compiler
//
// Compiler Build ID: CL-36424714
// Cuda compilation tools, release 13.0, V13.0.88
// Based on NVVM 20.0.0
//

.version 9.0
.target sm_100
.address_size 64

	// .globl	_Z19convolution2D_validPfS_S_iii

.visible .entry _Z19convolution2D_validPfS_S_iii(
	.param .u64 .ptr .align 1 _Z19convolution2D_validPfS_S_iii_param_0,
	.param .u64 .ptr .align 1 _Z19convolution2D_validPfS_S_iii_param_1,
	.param .u64 .ptr .align 1 _Z19convolution2D_validPfS_S_iii_param_2,
	.param .u32 _Z19convolution2D_validPfS_S_iii_param_3,
	.param .u32 _Z19convolution2D_validPfS_S_iii_param_4,
	.param .u32 _Z19convolution2D_validPfS_S_iii_param_5
)
{
	.reg .pred 	%p<15>;
	.reg .b32 	%r<50>;
	.reg .b32 	%f<119>;
	.reg .b64 	%rd<45>;

	ld.param.u64 	%rd10, [_Z19convolution2D_validPfS_S_iii_param_0];
	ld.param.u64 	%rd11, [_Z19convolution2D_validPfS_S_iii_param_1];
	ld.param.u64 	%rd9, [_Z19convolution2D_validPfS_S_iii_param_2];
	ld.param.u32 	%r24, [_Z19convolution2D_validPfS_S_iii_param_3];
	ld.param.u32 	%r22, [_Z19convolution2D_validPfS_S_iii_param_4];
	ld.param.u32 	%r23, [_Z19convolution2D_validPfS_S_iii_param_5];
	cvta.to.global.u64 	%rd1, %rd11;
	cvta.to.global.u64 	%rd2, %rd10;
	mov.u32 	%r25, %tid.x;
	mov.u32 	%r26, %tid.y;
	mov.u32 	%r27, %ctaid.y;
	mov.u32 	%r28, %ntid.y;
	mad.lo.s32 	%r1, %r27, %r28, %r26;
	mov.u32 	%r29, %ctaid.x;
	mov.u32 	%r30, %ntid.x;
	mad.lo.s32 	%r2, %r29, %r30, %r25;
	setp.ge.s32 	%p1, %r1, %r24;
	setp.ge.s32 	%p2, %r2, %r22;
	or.pred  	%p3, %p1, %p2;
	@%p3 bra 	$L__BB0_18;
	setp.lt.s32 	%p4, %r23, 1;
	mov.f32 	%f117, 0f00000000;
	@%p4 bra 	$L__BB0_17;
	and.b32  	%r3, %r23, 15;
	and.b32  	%r4, %r23, 7;
	and.b32  	%r5, %r23, 2147483632;
	and.b32  	%r6, %r23, 3;
	neg.s32 	%r7, %r5;
	add.s64 	%rd3, %rd2, 32;
	add.s32 	%r32, %r22, %r23;
	add.s32 	%r8, %r32, -1;
	mov.f32 	%f117, 0f00000000;
	mov.b32 	%r44, 0;
$L__BB0_3:
	setp.lt.u32 	%p5, %r23, 16;
	add.s32 	%r34, %r44, %r1;
	mad.lo.s32 	%r10, %r34, %r8, %r2;
	mul.lo.s32 	%r11, %r44, %r23;
	mov.b32 	%r48, 0;
	@%p5 bra 	$L__BB0_6;
	mul.wide.u32 	%rd12, %r11, 4;
	add.s64 	%rd13, %rd1, %rd12;
	add.s64 	%rd44, %rd13, 32;
	mov.u32 	%r45, %r10;
	mov.u32 	%r46, %r7;
$L__BB0_5:
	.pragma "nounroll";
	mul.wide.s32 	%rd14, %r45, 4;
	add.s64 	%rd15, %rd3, %rd14;
	ld.global.f32 	%f20, [%rd15+-32];
	ld.global.f32 	%f21, [%rd44+-32];
	fma.rn.f32 	%f22, %f20, %f21, %f117;
	ld.global.f32 	%f23, [%rd15+-28];
	ld.global.f32 	%f24, [%rd44+-28];
	fma.rn.f32 	%f25, %f23, %f24, %f22;
	ld.global.f32 	%f26, [%rd15+-24];
	ld.global.f32 	%f27, [%rd44+-24];
	fma.rn.f32 	%f28, %f26, %f27, %f25;
	ld.global.f32 	%f29, [%rd15+-20];
	ld.global.f32 	%f30, [%rd44+-20];
	fma.rn.f32 	%f31, %f29, %f30, %f28;
	ld.global.f32 	%f32, [%rd15+-16];
	ld.global.f32 	%f33, [%rd44+-16];
	fma.rn.f32 	%f34, %f32, %f33, %f31;
	ld.global.f32 	%f35, [%rd15+-12];
	ld.global.f32 	%f36, [%rd44+-12];
	fma.rn.f32 	%f37, %f35, %f36, %f34;
	ld.global.f32 	%f38, [%rd15+-8];
	ld.global.f32 	%f39, [%rd44+-8];
	fma.rn.f32 	%f40, %f38, %f39, %f37;
	ld.global.f32 	%f41, [%rd15+-4];
	ld.global.f32 	%f42, [%rd44+-4];
	fma.rn.f32 	%f43, %f41, %f42, %f40;
	ld.global.f32 	%f44, [%rd15];
	ld.global.f32 	%f45, [%rd44];
	fma.rn.f32 	%f46, %f44, %f45, %f43;
	ld.global.f32 	%f47, [%rd15+4];
	ld.global.f32 	%f48, [%rd44+4];
	fma.rn.f32 	%f49, %f47, %f48, %f46;
	ld.global.f32 	%f50, [%rd15+8];
	ld.global.f32 	%f51, [%rd44+8];
	fma.rn.f32 	%f52, %f50, %f51, %f49;
	ld.global.f32 	%f53, [%rd15+12];
	ld.global.f32 	%f54, [%rd44+12];
	fma.rn.f32 	%f55, %f53, %f54, %f52;
	ld.global.f32 	%f56, [%rd15+16];
	ld.global.f32 	%f57, [%rd44+16];
	fma.rn.f32 	%f58, %f56, %f57, %f55;
	ld.global.f32 	%f59, [%rd15+20];
	ld.global.f32 	%f60, [%rd44+20];
	fma.rn.f32 	%f61, %f59, %f60, %f58;
	ld.global.f32 	%f62, [%rd15+24];
	ld.global.f32 	%f63, [%rd44+24];
	fma.rn.f32 	%f64, %f62, %f63, %f61;
	ld.global.f32 	%f65, [%rd15+28];
	ld.global.f32 	%f66, [%rd44+28];
	fma.rn.f32 	%f117, %f65, %f66, %f64;
	add.s32 	%r46, %r46, 16;
	add.s32 	%r45, %r45, 16;
	add.s64 	%rd44, %rd44, 64;
	setp.ne.s32 	%p6, %r46, 0;
	mov.u32 	%r48, %r5;
	@%p6 bra 	$L__BB0_5;
$L__BB0_6:
	setp.eq.s32 	%p7, %r3, 0;
	@%p7 bra 	$L__BB0_16;
	add.s32 	%r35, %r3, -1;
	setp.lt.u32 	%p8, %r35, 7;
	@%p8 bra 	$L__BB0_9;
	add.s32 	%r36, %r10, %r48;
	mul.wide.s32 	%rd16, %r36, 4;
	add.s64 	%rd17, %rd2, %rd16;
	ld.global.f32 	%f68, [%rd17];
	add.s32 	%r37, %r48, %r11;
	mul.wide.u32 	%rd18, %r37, 4;
	add.s64 	%rd19, %rd1, %rd18;
	ld.global.f32 	%f69, [%rd19];
	fma.rn.f32 	%f70, %f68, %f69, %f117;
	ld.global.f32 	%f71, [%rd17+4];
	cvt.u64.u32 	%rd20, %r11;
	cvt.u64.u32 	%rd21, %r48;
	add.s64 	%rd22, %rd21, %rd20;
	shl.b64 	%rd23, %rd22, 2;
	add.s64 	%rd24, %rd1, %rd23;
	ld.global.f32 	%f72, [%rd24+4];
	fma.rn.f32 	%f73, %f71, %f72, %f70;
	ld.global.f32 	%f74, [%rd17+8];
	ld.global.f32 	%f75, [%rd24+8];
	fma.rn.f32 	%f76, %f74, %f75, %f73;
	ld.global.f32 	%f77, [%rd17+12];
	ld.global.f32 	%f78, [%rd24+12];
	fma.rn.f32 	%f79, %f77, %f78, %f76;
	ld.global.f32 	%f80, [%rd17+16];
	ld.global.f32 	%f81, [%rd24+16];
	fma.rn.f32 	%f82, %f80, %f81, %f79;
	ld.global.f32 	%f83, [%rd17+20];
	ld.global.f32 	%f84, [%rd24+20];
	fma.rn.f32 	%f85, %f83, %f84, %f82;
	ld.global.f32 	%f86, [%rd17+24];
	ld.global.f32 	%f87, [%rd24+24];
	fma.rn.f32 	%f88, %f86, %f87, %f85;
	ld.global.f32 	%f89, [%rd17+28];
	ld.global.f32 	%f90, [%rd24+28];
	fma.rn.f32 	%f117, %f89, %f90, %f88;
	add.s32 	%r48, %r48, 8;
$L__BB0_9:
	setp.eq.s32 	%p9, %r4, 0;
	@%p9 bra 	$L__BB0_16;
	add.s32 	%r38, %r4, -1;
	setp.lt.u32 	%p10, %r38, 3;
	@%p10 bra 	$L__BB0_12;
	add.s32 	%r39, %r10, %r48;
	mul.wide.s32 	%rd25, %r39, 4;
	add.s64 	%rd26, %rd2, %rd25;
	ld.global.f32 	%f92, [%rd26];
	add.s32 	%r40, %r48, %r11;
	mul.wide.u32 	%rd27, %r40, 4;
	add.s64 	%rd28, %rd1, %rd27;
	ld.global.f32 	%f93, [%rd28];
	fma.rn.f32 	%f94, %f92, %f93, %f117;
	ld.global.f32 	%f95, [%rd26+4];
	cvt.u64.u32 	%rd29, %r11;
	cvt.u64.u32 	%rd30, %r48;
	add.s64 	%rd31, %rd30, %rd29;
	shl.b64 	%rd32, %rd31, 2;
	add.s64 	%rd33, %rd1, %rd32;
	ld.global.f32 	%f96, [%rd33+4];
	fma.rn.f32 	%f97, %f95, %f96, %f94;
	ld.global.f32 	%f98, [%rd26+8];
	ld.global.f32 	%f99, [%rd33+8];
	fma.rn.f32 	%f100, %f98, %f99, %f97;
	ld.global.f32 	%f101, [%rd26+12];
	ld.global.f32 	%f102, [%rd33+12];
	fma.rn.f32 	%f117, %f101, %f102, %f100;
	add.s32 	%r48, %r48, 4;
$L__BB0_12:
	setp.eq.s32 	%p11, %r6, 0;
	@%p11 bra 	$L__BB0_16;
	setp.eq.s32 	%p12, %r6, 1;
	add.s32 	%r41, %r10, %r48;
	mul.wide.s32 	%rd34, %r41, 4;
	add.s64 	%rd7, %rd2, %rd34;
	ld.global.f32 	%f103, [%rd7];
	add.s32 	%r42, %r48, %r11;
	mul.wide.u32 	%rd35, %r42, 4;
	add.s64 	%rd36, %rd1, %rd35;
	ld.global.f32 	%f104, [%rd36];
	fma.rn.f32 	%f117, %f103, %f104, %f117;
	@%p12 bra 	$L__BB0_16;
	setp.eq.s32 	%p13, %r6, 2;
	ld.global.f32 	%f105, [%rd7+4];
	cvt.u64.u32 	%rd37, %r11;
	cvt.u64.u32 	%rd38, %r48;
	add.s64 	%rd39, %rd38, %rd37;
	shl.b64 	%rd40, %rd39, 2;
	add.s64 	%rd8, %rd1, %rd40;
	ld.global.f32 	%f106, [%rd8+4];
	fma.rn.f32 	%f117, %f105, %f106, %f117;
	@%p13 bra 	$L__BB0_16;
	ld.global.f32 	%f107, [%rd7+8];
	ld.global.f32 	%f108, [%rd8+8];
	fma.rn.f32 	%f117, %f107, %f108, %f117;
$L__BB0_16:
	add.s32 	%r44, %r44, 1;
	setp.ne.s32 	%p14, %r44, %r23;
	@%p14 bra 	$L__BB0_3;
$L__BB0_17:
	mad.lo.s32 	%r43, %r22, %r1, %r2;
	cvta.to.global.u64 	%rd41, %rd9;
	mul.wide.s32 	%rd42, %r43, 4;
	add.s64 	%rd43, %rd41, %rd42;
	st.global.f32 	[%rd43], %f117;
$L__BB0_18:
	ret;

}


// ===== COMPILED SASS (sm_100) =====

	.target	sm_100

	.elftype	@"ET_EXEC"


//--------------------- .note.nv.tkinfo           --------------------------
	.section	.note.nv.tkinfo,"",@"SHT_NOTE"
	.sectionflags	@"SHF_NOTE_NV_TKINFO"
	.tkinfo
        /*0018*/ 	.word	0x00000002
        /*0030*/ 	.string	""
        /*0030*/ 	.string	"ptxas"
        /*0030*/ 	.string	"Cuda compilation tools, release 13.0, V13.0.88"
        /*0030*/ 	.string	"Build cuda_13.0.r13.0/compiler.36424714_0"
        /*0030*/ 	.string	"-arch sm_100 -m 64 "



//--------------------- .note.nv.cuinfo           --------------------------
	.section	.note.nv.cuinfo,"",@"SHT_NOTE"
	.sectionflags	@"SHF_NOTE_NV_CUINFO"
        /*0018*/ 	.short	0x0002
        /*001a*/ 	.short	0x0064
        /*001c*/ 	.short	0x0082
	.zero		2


//--------------------- .nv.info                  --------------------------
	.section	.nv.info,"",@"SHT_CUDA_INFO"
	.align	4


	//----- nvinfo : EIATTR_REGCOUNT
	.align		4
        /*0000*/ 	.byte	0x04, 0x2f
        /*0002*/ 	.short	(.L_1 - .L_0)
	.align		4
.L_0:
        /*0004*/ 	.word	index@(_Z19convolution2D_validPfS_S_iii)
        /*0008*/ 	.word	0x00000020


	//----- nvinfo : EIATTR_FRAME_SIZE
	.align		4
.L_1:
        /*000c*/ 	.byte	0x04, 0x11
        /*000e*/ 	.short	(.L_3 - .L_2)
	.align		4
.L_2:
        /*0010*/ 	.word	index@(_Z19convolution2D_validPfS_S_iii)
        /*0014*/ 	.word	0x00000000


	//----- nvinfo : EIATTR_MIN_STACK_SIZE
	.align		4
.L_3:
        /*0018*/ 	.byte	0x04, 0x12
        /*001a*/ 	.short	(.L_5 - .L_4)
	.align		4
.L_4:
        /*001c*/ 	.word	index@(_Z19convolution2D_validPfS_S_iii)
        /*0020*/ 	.word	0x00000000
.L_5:


//--------------------- .nv.compat                --------------------------
	.section	.nv.compat,"",@"SHT_CUDA_COMPAT_INFO"
	.align	4
        /*0000*/ 	.byte	0x02, 0x09, 0x00, 0x00, 0x02, 0x02, 0x01, 0x00, 0x02, 0x05, 0x05, 0x00, 0x03, 0x07, 0x01, 0x01
        /*0010*/ 	.byte	0x02, 0x03, 0x00, 0x00, 0x02, 0x06, 0x01, 0x00, 0x04, 0x0b, 0x08, 0x00, 0x09, 0x00, 0x00, 0x00
        /*0020*/ 	.byte	0x00, 0x00, 0x00, 0x00


//--------------------- .nv.info._Z19convolution2D_validPfS_S_iii --------------------------
	.section	.nv.info._Z19convolution2D_validPfS_S_iii,"",@"SHT_CUDA_INFO"
	.sectionflags	@""
	.align	4


	//----- nvinfo : EIATTR_CUDA_API_VERSION
	.align		4
        /*0000*/ 	.byte	0x04, 0x37
        /*0002*/ 	.short	(.L_7 - .L_6)
.L_6:
        /*0004*/ 	.word	0x00000082


	//----- nvinfo : EIATTR_KPARAM_INFO
	.align		4
.L_7:
        /*0008*/ 	.byte	0x04, 0x17
        /*000a*/ 	.short	(.L_9 - .L_8)
.L_8:
        /*000c*/ 	.word	0x00000000
        /*0010*/ 	.short	0x0005
        /*0012*/ 	.short	0x0020
        /*0014*/ 	.byte	0x00, 0xf0, 0x11, 0x00


	//----- nvinfo : EIATTR_KPARAM_INFO
	.align		4
.L_9:
        /*0018*/ 	.byte	0x04, 0x17
        /*001a*/ 	.short	(.L_11 - .L_10)
.L_10:
        /*001c*/ 	.word	0x00000000
        /*0020*/ 	.short	0x0004
        /*0022*/ 	.short	0x001c
        /*0024*/ 	.byte	0x00, 0xf0, 0x11, 0x00


	//----- nvinfo : EIATTR_KPARAM_INFO
	.align		4
.L_11:
        /*0028*/ 	.byte	0x04, 0x17
        /*002a*/ 	.short	(.L_13 - .L_12)
.L_12:
        /*002c*/ 	.word	0x00000000
        /*0030*/ 	.short	0x0003
        /*0032*/ 	.short	0x0018
        /*0034*/ 	.byte	0x00, 0xf0, 0x11, 0x00


	//----- nvinfo : EIATTR_KPARAM_INFO
	.align		4
.L_13:
        /*0038*/ 	.byte	0x04, 0x17
        /*003a*/ 	.short	(.L_15 - .L_14)
.L_14:
        /*003c*/ 	.word	0x00000000
        /*0040*/ 	.short	0x0002
        /*0042*/ 	.short	0x0010
        /*0044*/ 	.byte	0x00, 0xf5, 0x21, 0x00


	//----- nvinfo : EIATTR_KPARAM_INFO
	.align		4
.L_15:
        /*0048*/ 	.byte	0x04, 0x17
        /*004a*/ 	.short	(.L_17 - .L_16)
.L_16:
        /*004c*/ 	.word	0x00000000
        /*0050*/ 	.short	0x0001
        /*0052*/ 	.short	0x0008
        /*0054*/ 	.byte	0x00, 0xf5, 0x21, 0x00


	//----- nvinfo : EIATTR_KPARAM_INFO
	.align		4
.L_17:
        /*0058*/ 	.byte	0x04, 0x17
        /*005a*/ 	.short	(.L_19 - .L_18)
.L_18:
        /*005c*/ 	.word	0x00000000
        /*0060*/ 	.short	0x0000
        /*0062*/ 	.short	0x0000
        /*0064*/ 	.byte	0x00, 0xf5, 0x21, 0x00


	//----- nvinfo : EIATTR_SPARSE_MMA_MASK
	.align		4
.L_19:
        /*0068*/ 	.byte	0x03, 0x50
        /*006a*/ 	.short	0x0000


	//----- nvinfo : EIATTR_MAXREG_COUNT
	.align		4
        /*006c*/ 	.byte	0x03, 0x1b
        /*006e*/ 	.short	0x00ff


	//----- nvinfo : EIATTR_MERCURY_ISA_VERSION
	.align		4
        /*0070*/ 	.byte	0x03, 0x5f
        /*0072*/ 	.short	0x0101


	//----- nvinfo : EIATTR_VRC_CTA_INIT_COUNT
	.align		4
        /*0074*/ 	.byte	0x02, 0x4a
	.zero		1
	.zero		1


	//----- nvinfo : EIATTR_EXIT_INSTR_OFFSETS
	.align		4
        /*0078*/ 	.byte	0x04, 0x1c
        /*007a*/ 	.short	(.L_21 - .L_20)


	//   ....[0]....
.L_20:
        /*007c*/ 	.word	0x000000c0


	//   ....[1]....
        /*0080*/ 	.word	0x00000cf0


	//----- nvinfo : EIATTR_CBANK_PARAM_SIZE
	.align		4
.L_21:
        /*0084*/ 	.byte	0x03, 0x19
        /*0086*/ 	.short	0x0024


	//----- nvinfo : EIATTR_PARAM_CBANK
	.align		4
        /*0088*/ 	.byte	0x04, 0x0a
        /*008a*/ 	.short	(.L_23 - .L_22)
	.align		4
.L_22:
        /*008c*/ 	.word	index@(.nv.constant0._Z19convolution2D_validPfS_S_iii)
        /*0090*/ 	.short	0x0380
        /*0092*/ 	.short	0x0024


	//----- nvinfo : EIATTR_SW_WAR
	.align		4
.L_23:
        /*0094*/ 	.byte	0x04, 0x36
        /*0096*/ 	.short	(.L_25 - .L_24)
.L_24:
        /*0098*/ 	.word	0x00000008
.L_25:


//--------------------- .nv.callgraph             --------------------------
	.section	.nv.callgraph,"",@"SHT_CUDA_CALLGRAPH"
	.align	4
	.sectionentsize	8
	.align		4
        /*0000*/ 	.word	0x00000000
	.align		4
        /*0004*/ 	.word	0xffffffff
	.align		4
        /*0008*/ 	.word	0x00000000
	.align		4
        /*000c*/ 	.word	0xfffffffe
	.align		4
        /*0010*/ 	.word	0x00000000
	.align		4
        /*0014*/ 	.word	0xfffffffd
	.align		4
        /*0018*/ 	.word	0x00000000
	.align		4
        /*001c*/ 	.word	0xfffffffc


//--------------------- .text._Z19convolution2D_validPfS_S_iii --------------------------
	.section	.text._Z19convolution2D_validPfS_S_iii,"ax",@progbits
	.align	128
        .global         _Z19convolution2D_validPfS_S_iii
        .type           _Z19convolution2D_validPfS_S_iii,@function
        .size           _Z19convolution2D_validPfS_S_iii,(.L_x_8 - _Z19convolution2D_validPfS_S_iii)
        .other          _Z19convolution2D_validPfS_S_iii,@"STO_CUDA_ENTRY STV_DEFAULT"
_Z19convolution2D_validPfS_S_iii:
.text._Z19convolution2D_validPfS_S_iii:
[----:B------:R-:W-:Y:S01]  /*0000*/  LDC R1, c[0x0][0x37c] ;  /* 0x0000df00ff017b82 */ /* 0x000fe20000000800 */
[----:B------:R-:W0:Y:S07]  /*0010*/  S2R R0, SR_TID.X ;  /* 0x0000000000007919 */ /* 0x000e2e0000002100 */
[----:B------:R-:W1:Y:S01]  /*0020*/  LDC R2, c[0x0][0x364] ;  /* 0x0000d900ff027b82 */ /* 0x000e620000000800 */
[----:B------:R-:W1:Y:S07]  /*0030*/  S2R R7, SR_TID.Y ;  /* 0x0000000000077919 */ /* 0x000e6e0000002200 */
[----:B------:R-:W0:Y:S08]  /*0040*/  S2UR UR5, SR_CTAID.X ;  /* 0x00000000000579c3 */ /* 0x000e300000002500 */
[----:B------:R-:W0:Y:S08]  /*0050*/  LDC R3, c[0x0][0x360] ;  /* 0x0000d800ff037b82 */ /* 0x000e300000000800 */
[----:B------:R-:W1:Y:S08]  /*0060*/  S2UR UR4, SR_CTAID.Y ;  /* 0x00000000000479c3 */ /* 0x000e700000002600 */
[----:B------:R-:W2:Y:S01]  /*0070*/  LDC.64 R8, c[0x0][0x398] ;  /* 0x0000e600ff087b82 */ /* 0x000ea20000000a00 */
[----:B0-----:R-:W-:-:S02]  /*0080*/  IMAD R0, R3, UR5, R0 ;  /* 0x0000000503007c24 */ /* 0x001fc4000f8e0200 */
[----:B-1----:R-:W-:-:S03]  /*0090*/  IMAD R7, R2, UR4, R7 ;  /* 0x0000000402077c24 */ /* 0x002fc6000f8e0207 */
[----:B--2---:R-:W-:-:S04]  /*00a0*/  ISETP.GE.AND P0, PT, R0, R9, PT ;  /* 0x000000090000720c */ /* 0x004fc80003f06270 */
[----:B------:R-:W-:-:S13]  /*00b0*/  ISETP.GE.OR P0, PT, R7, R8, P0 ;  /* 0x000000080700720c */ /* 0x000fda0000706670 */
[----:B------:R-:W-:Y:S05]  /*00c0*/  @P0 EXIT ;  /* 0x000000000000094d */ /* 0x000fea0003800000 */
[----:B------:R-:W0:Y:S01]  /*00d0*/  LDC R8, c[0x0][0x3a0] ;  /* 0x0000e800ff087b82 */ /* 0x000e220000000800 */
[----:B------:R-:W1:Y:S01]  /*00e0*/  LDCU.64 UR10, c[0x0][0x358] ;  /* 0x00006b00ff0a77ac */ /* 0x000e620008000a00 */
[----:B------:R-:W-:Y:S01]  /*00f0*/  HFMA2 R14, -RZ, RZ, 0, 0 ;  /* 0x00000000ff0e7431 */ /* 0x000fe200000001ff */
[----:B0-----:R-:W-:-:S13]  /*0100*/  ISETP.GE.AND P0, PT, R8, 0x1, PT ;  /* 0x000000010800780c */ /* 0x001fda0003f06270 */
[----:B-1----:R-:W-:Y:S05]  /*0110*/  @!P0 BRA `(.L_x_0) ;  /* 0x0000000800e08947 */ /* 0x002fea0003800000 */
[----:B------:R-:W0:Y:S01]  /*0120*/  LDCU.64 UR6, c[0x0][0x380] ;  /* 0x00007000ff0677ac */ /* 0x000e220008000a00 */
[C---:B------:R-:W-:Y:S02]  /*0130*/  LOP3.LUT R6, R8.reuse, 0x7ffffff0, RZ, 0xc0, !PT ;  /* 0x7ffffff008067812 */ /* 0x040fe400078ec0ff */
[----:B------:R-:W-:Y:S01]  /*0140*/  IADD3 R9, PT, PT, R9, -0x1, R8 ;  /* 0xffffffff09097810 */ /* 0x000fe20007ffe008 */
[----:B------:R-:W-:Y:S01]  /*0150*/  UMOV UR4, URZ ;  /* 0x000000ff00047c82 */ /* 0x000fe20008000000 */
[C---:B------:R-:W-:Y:S02]  /*0160*/  LOP3.LUT R17, R8.reuse, 0xf, RZ, 0xc0, !PT ;  /* 0x0000000f08117812 */ /* 0x040fe400078ec0ff */
[C---:B------:R-:W-:Y:S02]  /*0170*/  LOP3.LUT R18, R8.reuse, 0x7, RZ, 0xc0, !PT ;  /* 0x0000000708127812 */ /* 0x040fe400078ec0ff */
[----:B------:R-:W-:Y:S02]  /*0180*/  LOP3.LUT R8, R8, 0x3, RZ, 0xc0, !PT ;  /* 0x0000000308087812 */ /* 0x000fe400078ec0ff */
[----:B------:R-:W-:-:S02]  /*0190*/  MOV R14, RZ ;  /* 0x000000ff000e7202 */ /* 0x000fc40000000f00 */
[----:B------:R-:W-:Y:S01]  /*01a0*/  IADD3 R10, PT, PT, -R6, RZ, RZ ;  /* 0x000000ff060a7210 */ /* 0x000fe20007ffe1ff */
[----:B0-----:R-:W-:-:S04]  /*01b0*/  UIADD3 UR5, UP0, UPT, UR6, 0x20, URZ ;  /* 0x0000002006057890 */ /* 0x001fc8000ff1e0ff */
[----:B------:R-:W-:-:S12]  /*01c0*/  UIADD3.X UR8, UPT, UPT, URZ, UR7, URZ, UP0, !UPT ;  /* 0x00000007ff087290 */ /* 0x000fd800087fe4ff */
.L_x_6:
[----:B------:R-:W0:Y:S01]  /*01d0*/  LDCU UR6, c[0x0][0x3a0] ;  /* 0x00007400ff0677ac */ /* 0x000e220008000800 */
[----:B------:R-:W-:Y:S01]  /*01e0*/  IADD3 R11, PT, PT, R7, UR4, RZ ;  /* 0x00000004070b7c10 */ /* 0x000fe2000fffe0ff */
[----:B------:R-:W-:-:S04]  /*01f0*/  IMAD.MOV.U32 R16, RZ, RZ, RZ ;  /* 0x000000ffff107224 */ /* 0x000fc800078e00ff */
[----:B------:R-:W-:Y:S01]  /*0200*/  IMAD R11, R9, R11, R0 ;  /* 0x0000000b090b7224 */ /* 0x000fe200078e0200 */
[----:B0-----:R-:W-:Y:S02]  /*0210*/  UISETP.GE.U32.AND UP1, UPT, UR6, 0x10, UPT ;  /* 0x000000100600788c */ /* 0x001fe4000bf26070 */
[----:B------:R-:W-:Y:S02]  /*0220*/  UIMAD UR12, UR4, UR6, URZ ;  /* 0x00000006040c72a4 */ /* 0x000fe4000f8e02ff */
[----:B------:R-:W-:-:S04]  /*0230*/  UIADD3 UR4, UPT, UPT, UR4, 0x1, URZ ;  /* 0x0000000104047890 */ /* 0x000fc8000fffe0ff */
[----:B------:R-:W-:Y:S01]  /*0240*/  UISETP.NE.AND UP0, UPT, UR4, UR6, UPT ;  /* 0x000000060400728c */ /* 0x000fe2000bf05270 */
[----:B------:R-:W-:Y:S10]  /*0250*/  BRA.U !UP1, `(.L_x_1) ;  /* 0x0000000509107547 */ /* 0x000ff4000b800000 */
[----:B------:R-:W0:Y:S01]  /*0260*/  LDCU.64 UR6, c[0x0][0x388] ;  /* 0x00007100ff0677ac */ /* 0x000e220008000a00 */
[----:B------:R-:W-:Y:S02]  /*0270*/  MOV R12, R11 ;  /* 0x0000000b000c7202 */ /* 0x000fe40000000f00 */
[----:B------:R-:W-:Y:S01]  /*0280*/  MOV R13, R10 ;  /* 0x0000000a000d7202 */ /* 0x000fe20000000f00 */
[----:B0-----:R-:W-:-:S04]  /*0290*/  UIMAD.WIDE.U32 UR6, UR12, 0x4, UR6 ;  /* 0x000000040c0678a5 */ /* 0x001fc8000f8e0006 */
[----:B------:R-:W-:-:S04]  /*02a0*/  UIADD3 UR9, UP1, UPT, UR6, 0x20, URZ ;  /* 0x0000002006097890 */ /* 0x000fc8000ff3e0ff */
[----:B------:R-:W-:Y:S02]  /*02b0*/  UIADD3.X UR6, UPT, UPT, URZ, UR7, URZ, UP1, !UPT ;  /* 0x00000007ff067290 */ /* 0x000fe40008ffe4ff */
[----:B------:R-:W-:-:S04]  /*02c0*/  MOV R15, UR9 ;  /* 0x00000009000f7c02 */ /* 0x000fc80008000f00 */
[----:B------:R-:W-:-:S07]  /*02d0*/  IMAD.U32 R16, RZ, RZ, UR6 ;  /* 0x00000006ff107e24 */ /* 0x000fce000f8e00ff */
.L_x_2:
[----:B------:R-:W-:Y:S01]  /*02e0*/  MOV R4, UR5 ;  /* 0x0000000500047c02 */ /* 0x000fe20008000f00 */
[----:B------:R-:W-:Y:S01]  /*02f0*/  IMAD.MOV.U32 R3, RZ, RZ, R16 ;  /* 0x000000ffff037224 */ /* 0x000fe200078e0010 */
[----:B------:R-:W-:Y:S02]  /*0300*/  MOV R5, UR8 ;  /* 0x0000000800057c02 */ /* 0x000fe40008000f00 */
[----:B------:R-:W-:Y:S01]  /*0310*/  MOV R2, R15 ;  /* 0x0000000f00027202 */ /* 0x000fe20000000f00 */
[----:B------:R-:W-:-:S04]  /*0320*/  IMAD.WIDE R4, R12, 0x4, R4 ;  /* 0x000000040c047825 */ /* 0x000fc800078e0204 */
[----:B------:R-:W2:Y:S04]  /*0330*/  LDG.E R24, desc[UR10][R2.64+-0x20] ;  /* 0xffffe00a02187981 */ /* 0x000ea8000c1e1900 */
[----:B------:R-:W2:Y:S04]  /*0340*/  LDG.E R15, desc[UR10][R4.64+-0x20] ;  /* 0xffffe00a040f7981 */ /* 0x000ea8000c1e1900 */
[----:B------:R-:W3:Y:S04]  /*0350*/  LDG.E R25, desc[UR10][R2.64+-0x1c] ;  /* 0xffffe40a02197981 */ /* 0x000ee8000c1e1900 */
[----:B------:R-:W3:Y:S04]  /*0360*/  LDG.E R26, desc[UR10][R4.64+-0x1c] ;  /* 0xffffe40a041a7981 */ /* 0x000ee8000c1e1900 */
[----:B------:R-:W4:Y:S04]  /*0370*/  LDG.E R22, desc[UR10][R2.64+-0x18] ;  /* 0xffffe80a02167981 */ /* 0x000f28000c1e1900 */
[----:B------:R-:W4:Y:S04]  /*0380*/  LDG.E R23, desc[UR10][R4.64+-0x18] ;  /* 0xffffe80a04177981 */ /* 0x000f28000c1e1900 */
[----:B------:R-:W5:Y:S04]  /*0390*/  LDG.E R20, desc[UR10][R2.64+-0x14] ;  /* 0xffffec0a02147981 */ /* 0x000f68000c1e1900 */
[----:B------:R-:W5:Y:S04]  /*03a0*/  LDG.E R21, desc[UR10][R4.64+-0x14] ;  /* 0xffffec0a04157981 */ /* 0x000f68000c1e1900 */
[----:B------:R-:W5:Y:S04]  /*03b0*/  LDG.E R16, desc[UR10][R2.64+-0x10] ;  /* 0xfffff00a02107981 */ /* 0x000f68000c1e1900 */
[----:B------:R-:W5:Y:S04]  /*03c0*/  LDG.E R19, desc[UR10][R4.64+-0x10] ;  /* 0xfffff00a04137981 */ /* 0x000f68000c1e1900 */
[----:B------:R-:W5:Y:S01]  /*03d0*/  LDG.E R27, desc[UR10][R2.64+0x1c] ;  /* 0x00001c0a021b7981 */ /* 0x000f62000c1e1900 */
[----:B--2---:R-:W-:-:S03]  /*03e0*/  FFMA R15, R15, R24, R14 ;  /* 0x000000180f0f7223 */ /* 0x004fc6000000000e */
[----:B------:R-:W2:Y:S04]  /*03f0*/  LDG.E R14, desc[UR10][R2.64+-0xc] ;  /* 0xfffff40a020e7981 */ /* 0x000ea8000c1e1900 */
[----:B------:R-:W2:Y:S01]  /*0400*/  LDG.E R24, desc[UR10][R2.64] ;  /* 0x0000000a02187981 */ /* 0x000ea2000c1e1900 */
[----:B---3--:R-:W-:-:S03]  /*0410*/  FFMA R26, R26, R25, R15 ;  /* 0x000000191a1a7223 */ /* 0x008fc6000000000f */
[----:B------:R-:W2:Y:S04]  /*0420*/  LDG.E R15, desc[UR10][R4.64+-0xc] ;  /* 0xfffff40a040f7981 */ /* 0x000ea8000c1e1900 */
[----:B------:R-:W3:Y:S01]  /*0430*/  LDG.E R25, desc[UR10][R4.64] ;  /* 0x0000000a04197981 */ /* 0x000ee2000c1e1900 */
[----:B----4-:R-:W-:-:S03]  /*0440*/  FFMA R26, R23, R22, R26 ;  /* 0x00000016171a7223 */ /* 0x010fc6000000001a */
[----:B------:R-:W4:Y:S04]  /*0450*/  LDG.E R22, desc[UR10][R2.64+-0x8] ;  /* 0xfffff80a02167981 */ /* 0x000f28000c1e1900 */
[----:B------:R-:W4:Y:S01]  /*0460*/  LDG.E R23, desc[UR10][R4.64+-0x8] ;  /* 0xfffff80a04177981 */ /* 0x000f22000c1e1900 */
[----:B-----5:R-:W-:-:S03]  /*0470*/  FFMA R26, R21, R20, R26 ;  /* 0x00000014151a7223 */ /* 0x020fc6000000001a */
[----:B------:R-:W5:Y:S04]  /*0480*/  LDG.E R20, desc[UR10][R2.64+-0x4] ;  /* 0xfffffc0a02147981 */ /* 0x000f68000c1e1900 */
[----:B------:R-:W5:Y:S01]  /*0490*/  LDG.E R21, desc[UR10][R4.64+-0x4] ;  /* 0xfffffc0a04157981 */ /* 0x000f62000c1e1900 */
[----:B------:R-:W-:-:S03]  /*04a0*/  FFMA R26, R19, R16, R26 ;  /* 0x00000010131a7223 */ /* 0x000fc6000000001a */
[----:B------:R-:W3:Y:S04]  /*04b0*/  LDG.E R19, desc[UR10][R2.64+0x4] ;  /* 0x0000040a02137981 */ /* 0x000ee8000c1e1900 */
[----:B------:R-:W3:Y:S01]  /*04c0*/  LDG.E R16, desc[UR10][R4.64+0x4] ;  /* 0x0000040a04107981 */ /* 0x000ee2000c1e1900 */
[----:B--2---:R-:W-:-:S03]  /*04d0*/  FFMA R14, R15, R14, R26 ;  /* 0x0000000e0f0e7223 */ /* 0x004fc6000000001a */
[----:B------:R-:W2:Y:S04]  /*04e0*/  LDG.E R15, desc[UR10][R2.64+0x8] ;  /* 0x0000080a020f7981 */ /* 0x000ea8000c1e1900 */
[----:B------:R-:W2:Y:S01]  /*04f0*/  LDG.E R26, desc[UR10][R4.64+0x1c] ;  /* 0x00001c0a041a7981 */ /* 0x000ea2000c1e1900 */
[----:B----4-:R-:W-:-:S03]  /*0500*/  FFMA R22, R23, R22, R14 ;  /* 0x0000001617167223 */ /* 0x010fc6000000000e */
[----:B------:R-:W2:Y:S04]  /*0510*/  LDG.E R14, desc[UR10][R4.64+0x8] ;  /* 0x0000080a040e7981 */ /* 0x000ea8000c1e1900 */
[----:B------:R-:W4:Y:S01]  /*0520*/  LDG.E R23, desc[UR10][R4.64+0x10] ;  /* 0x0000100a04177981 */ /* 0x000f22000c1e1900 */
[----:B-----5:R-:W-:-:S03]  /*0530*/  FFMA R22, R21, R20, R22 ;  /* 0x0000001415167223 */ /* 0x020fc60000000016 */
[----:B------:R-:W5:Y:S01]  /*0540*/  LDG.E R21, desc[UR10][R2.64+0xc] ;  /* 0x00000c0a02157981 */ /* 0x000f62000c1e1900 */
[----:B---3--:R-:W-:-:S03]  /*0550*/  FFMA R25, R25, R24, R22 ;  /* 0x0000001819197223 */ /* 0x008fc60000000016 */
[----:B------:R-:W5:Y:S04]  /*0560*/  LDG.E R20, desc[UR10][R4.64+0xc] ;  /* 0x00000c0a04147981 */ /* 0x000f68000c1e1900 */
[----:B------:R-:W4:Y:S01]  /*0570*/  LDG.E R22, desc[UR10][R2.64+0x10] ;  /* 0x0000100a02167981 */ /* 0x000f22000c1e1900 */
[----:B------:R-:W-:-:S03]  /*0580*/  FFMA R29, R16, R19, R25 ;  /* 0x00000013101d7223 */ /* 0x000fc60000000019 */
[----:B------:R-:W3:Y:S04]  /*0590*/  LDG.E R25, desc[UR10][R2.64+0x14] ;  /* 0x0000140a02197981 */ /* 0x000ee8000c1e1900 */
[----:B------:R-:W3:Y:S04]  /*05a0*/  LDG.E R24, desc[UR10][R4.64+0x14] ;  /* 0x0000140a04187981 */ /* 0x000ee8000c1e1900 */
[----:B------:R-:W3:Y:S04]  /*05b0*/  LDG.E R16, desc[UR10][R2.64+0x18] ;  /* 0x0000180a02107981 */ /* 0x000ee8000c1e1900 */
[----:B------:R-:W3:Y:S01]  /*05c0*/  LDG.E R19, desc[UR10][R4.64+0x18] ;  /* 0x0000180a04137981 */ /* 0x000ee2000c1e1900 */
[----:B------:R-:W-:-:S04]  /*05d0*/  IADD3 R13, PT, PT, R13, 0x10, RZ ;  /* 0x000000100d0d7810 */ /* 0x000fc80007ffe0ff */
[----:B------:R-:W-:Y:S02]  /*05e0*/  ISETP.NE.AND P0, PT, R13, RZ, PT ;  /* 0x000000ff0d00720c */ /* 0x000fe40003f05270 */
[----:B------:R-:W-:Y:S01]  /*05f0*/  IADD3 R12, PT, PT, R12, 0x10, RZ ;  /* 0x000000100c0c7810 */ /* 0x000fe20007ffe0ff */
[----:B--2---:R-:W-:-:S04]  /*0600*/  FFMA R15, R14, R15, R29 ;  /* 0x0000000f0e0f7223 */ /* 0x004fc8000000001d */
[----:B-----5:R-:W-:-:S04]  /*0610*/  FFMA R20, R20, R21, R15 ;  /* 0x0000001514147223 */ /* 0x020fc8000000000f */
[----:B----4-:R-:W-:Y:S01]  /*0620*/  FFMA R23, R23, R22, R20 ;  /* 0x0000001617177223 */ /* 0x010fe20000000014 */
[----:B------:R-:W-:-:S03]  /*0630*/  IADD3 R15, P1, PT, R2, 0x40, RZ ;  /* 0x00000040020f7810 */ /* 0x000fc60007f3e0ff */
[----:B---3--:R-:W-:-:S04]  /*0640*/  FFMA R24, R24, R25, R23 ;  /* 0x0000001918187223 */ /* 0x008fc80000000017 */
[----:B------:R-:W-:Y:S01]  /*0650*/  FFMA R19, R19, R16, R24 ;  /* 0x0000001013137223 */ /* 0x000fe20000000018 */
[----:B------:R-:W-:-:S03]  /*0660*/  IADD3.X R16, PT, PT, RZ, R3, RZ, P1, !PT ;  /* 0x00000003ff107210 */ /* 0x000fc60000ffe4ff */
[----:B------:R-:W-:Y:S01]  /*0670*/  FFMA R14, R26, R27, R19 ;  /* 0x0000001b1a0e7223 */ /* 0x000fe20000000013 */
[----:B------:R-:W-:Y:S06]  /*0680*/  @P0 BRA `(.L_x_2) ;  /* 0xfffffffc00140947 */ /* 0x000fec000383ffff */
[----:B------:R-:W-:-:S07]  /*0690*/  IMAD.MOV.U32 R16, RZ, RZ, R6 ;  /* 0x000000ffff107224 */ /* 0x000fce00078e0006 */
.L_x_1:
[----:B------:R-:W-:-:S13]  /*06a0*/  ISETP.NE.AND P0, PT, R17, RZ, PT ;  /* 0x000000ff1100720c */ /* 0x000fda0003f05270 */
[----:B------:R-:W-:Y:S05]  /*06b0*/  @!P0 BRA `(.L_x_3) ;  /* 0x0000000400748947 */ /* 0x000fea0003800000 */
[----:B------:R-:W-:Y:S02]  /*06c0*/  IADD3 R2, PT, PT, R17, -0x1, RZ ;  /* 0xffffffff11027810 */ /* 0x000fe40007ffe0ff */
[----:B------:R-:W-:Y:S02]  /*06d0*/  ISETP.NE.AND P0, PT, R18, RZ, PT ;  /* 0x000000ff1200720c */ /* 0x000fe40003f05270 */
[----:B------:R-:W-:-:S13]  /*06e0*/  ISETP.GE.U32.AND P1, PT, R2, 0x7, PT ;  /* 0x000000070200780c */ /* 0x000fda0003f26070 */
[----:B------:R-:W-:Y:S05]  /*06f0*/  @!P1 BRA `(.L_x_4) ;  /* 0x0000000000909947 */ /* 0x000fea0003800000 */
[----:B------:R-:W0:Y:S01]  /*0700*/  LDC.64 R12, c[0x0][0x388] ;  /* 0x0000e200ff0c7b82 */ /* 0x000e220000000a00 */
[----:B------:R-:W-:Y:S02]  /*0710*/  IADD3 R15, PT, PT, R16, UR12, RZ ;  /* 0x0000000c100f7c10 */ /* 0x000fe4000fffe0ff */
[----:B------:R-:W-:-:S05]  /*0720*/  IADD3 R5, PT, PT, R11, R16, RZ ;  /* 0x000000100b057210 */ /* 0x000fca0007ffe0ff */
[----:B------:R-:W1:Y:S01]  /*0730*/  LDC.64 R2, c[0x0][0x380] ;  /* 0x0000e000ff027b82 */ /* 0x000e620000000a00 */
[----:B0-----:R-:W-:-:S05]  /*0740*/  IMAD.WIDE.U32 R12, R15, 0x4, R12 ;  /* 0x000000040f0c7825 */ /* 0x001fca00078e000c */
[----:B------:R-:W2:Y:S01]  /*0750*/  LDG.E R23, desc[UR10][R12.64] ;  /* 0x0000000a0c177981 */ /* 0x000ea2000c1e1900 */
[----:B-1----:R-:W-:Y:S02]  /*0760*/  IMAD.WIDE R2, R5, 0x4, R2 ;  /* 0x0000000405027825 */ /* 0x002fe400078e0202 */
[----:B------:R-:W0:Y:S03]  /*0770*/  LDC.64 R4, c[0x0][0x388] ;  /* 0x0000e200ff047b82 */ /* 0x000e260000000a00 */
[----:B------:R-:W2:Y:S01]  /*0780*/  LDG.E R21, desc[UR10][R2.64] ;  /* 0x0000000a02157981 */ /* 0x000ea2000c1e1900 */
[----:B------:R-:W-:-:S03]  /*0790*/  IADD3 R15, P1, PT, R16, UR12, RZ ;  /* 0x0000000c100f7c10 */ /* 0x000fc6000ff3e0ff */
[----:B------:R-:W3:Y:S02]  /*07a0*/  LDG.E R19, desc[UR10][R2.64+0x8] ;  /* 0x0000080a02137981 */ /* 0x000ee4000c1e1900 */
[----:B------:R-:W-:Y:S02]  /*07b0*/  IMAD.X R20, RZ, RZ, RZ, P1 ;  /* 0x000000ffff147224 */ /* 0x000fe400008e06ff */
[----:B------:R-:W4:Y:S04]  /*07c0*/  LDG.E R12, desc[UR10][R2.64+0xc] ;  /* 0x00000c0a020c7981 */ /* 0x000f28000c1e1900 */
[----:B------:R-:W5:Y:S01]  /*07d0*/  LDG.E R25, desc[UR10][R2.64+0x1c] ;  /* 0x00001c0a02197981 */ /* 0x000f62000c1e1900 */
[----:B0-----:R-:W-:-:S04]  /*07e0*/  LEA R4, P1, R15, R4, 0x2 ;  /* 0x000000040f047211 */ /* 0x001fc800078210ff */
[----:B------:R-:W-:Y:S02]  /*07f0*/  LEA.HI.X R5, R15, R5, R20, 0x2, P1 ;  /* 0x000000050f057211 */ /* 0x000fe400008f1414 */
[----:B------:R-:W3:Y:S04]  /*0800*/  LDG.E R15, desc[UR10][R2.64+0x4] ;  /* 0x0000040a020f7981 */ /* 0x000ee8000c1e1900 */
[----:B------:R-:W3:Y:S04]  /*0810*/  LDG.E R20, desc[UR10][R4.64+0x4] ;  /* 0x0000040a04147981 */ /* 0x000ee8000c1e1900 */
        /* <DEDUP_REMOVED lines=8> */
[----:B------:R-:W2:Y:S04]  /*08a0*/  LDG.E R21, desc[UR10][R2.64+0x14] ;  /* 0x0000140a02157981 */ /* 0x000ea8000c1e1900 */
[----:B------:R-:W2:Y:S01]  /*08b0*/  LDG.E R14, desc[UR10][R2.64+0x18] ;  /* 0x0000180a020e7981 */ /* 0x000ea2000c1e1900 */
[----:B---3--:R-:W-:-:S04]  /*08c0*/  FFMA R20, R15, R20, R29 ;  /* 0x000000140f147223 */ /* 0x008fc8000000001d */
[----:B----4-:R-:W-:-:S04]  /*08d0*/  FFMA R19, R19, R22, R20 ;  /* 0x0000001613137223 */ /* 0x010fc80000000014 */
[----:B-----5:R-:W-:Y:S01]  /*08e0*/  FFMA R12, R12, R13, R19 ;  /* 0x0000000d0c0c7223 */ /* 0x020fe20000000013 */
[----:B------:R-:W-:-:S03]  /*08f0*/  IADD3 R16, PT, PT, R16, 0x8, RZ ;  /* 0x0000000810107810 */ /* 0x000fc60007ffe0ff */
[----:B--2---:R-:W-:-:S04]  /*0900*/  FFMA R12, R23, R24, R12 ;  /* 0x00000018170c7223 */ /* 0x004fc8000000000c */
[----:B------:R-:W-:-:S04]  /*0910*/  FFMA R21, R21, R26, R12 ;  /* 0x0000001a15157223 */ /* 0x000fc8000000000c */
[----:B------:R-:W-:-:S04]  /*0920*/  FFMA R14, R14, R27, R21 ;  /* 0x0000001b0e0e7223 */ /* 0x000fc80000000015 */
[----:B------:R-:W-:-:S07]  /*0930*/  FFMA R14, R25, R28, R14 ;  /* 0x0000001c190e7223 */ /* 0x000fce000000000e */
.L_x_4:
[----:B------:R-:W-:Y:S05]  /*0940*/  @!P0 BRA `(.L_x_3) ;  /* 0x0000000000d08947 */ /* 0x000fea0003800000 */
[----:B------:R-:W-:Y:S02]  /*0950*/  IADD3 R2, PT, PT, R18, -0x1, RZ ;  /* 0xffffffff12027810 */ /* 0x000fe40007ffe0ff */
[----:B------:R-:W-:Y:S02]  /*0960*/  ISETP.NE.AND P0, PT, R8, RZ, PT ;  /* 0x000000ff0800720c */ /* 0x000fe40003f05270 */
[----:B------:R-:W-:-:S13]  /*0970*/  ISETP.GE.U32.AND P1, PT, R2, 0x3, PT ;  /* 0x000000030200780c */ /* 0x000fda0003f26070 */
[----:B------:R-:W-:Y:S05]  /*0980*/  @!P1 BRA `(.L_x_5) ;  /* 0x0000000000609947 */ /* 0x000fea0003800000 */
[----:B------:R-:W0:Y:S01]  /*0990*/  LDC.64 R4, c[0x0][0x388] ;  /* 0x0000e200ff047b82 */ /* 0x000e220000000a00 */
[C---:B------:R-:W-:Y:S02]  /*09a0*/  IADD3 R19, PT, PT, R16.reuse, UR12, RZ ;  /* 0x0000000c10137c10 */ /* 0x040fe4000fffe0ff */
[----:B------:R-:W-:Y:S02]  /*09b0*/  IADD3 R20, P1, PT, R16, UR12, RZ ;  /* 0x0000000c10147c10 */ /* 0x000fe4000ff3e0ff */
[----:B------:R-:W-:-:S03]  /*09c0*/  IADD3 R15, PT, PT, R11, R16, RZ ;  /* 0x000000100b0f7210 */ /* 0x000fc60007ffe0ff */
[----:B------:R-:W1:Y:S08]  /*09d0*/  LDC.64 R2, c[0x0][0x388] ;  /* 0x0000e200ff027b82 */ /* 0x000e700000000a00 */
[----:B------:R-:W2:Y:S01]  /*09e0*/  LDC.64 R12, c[0x0][0x380] ;  /* 0x0000e000ff0c7b82 */ /* 0x000ea20000000a00 */
[----:B0-----:R-:W-:-:S04]  /*09f0*/  IMAD.WIDE.U32 R4, R19, 0x4, R4 ;  /* 0x0000000413047825 */ /* 0x001fc800078e0004 */
[----:B------:R-:W-:Y:S02]  /*0a00*/  IMAD.X R19, RZ, RZ, RZ, P1 ;  /* 0x000000ffff137224 */ /* 0x000fe400008e06ff */
[----:B------:R-:W3:Y:S01]  /*0a10*/  LDG.E R4, desc[UR10][R4.64] ;  /* 0x0000000a04047981 */ /* 0x000ee2000c1e1900 */
[----:B-1----:R-:W-:-:S04]  /*0a20*/  LEA R2, P1, R20, R2, 0x2 ;  /* 0x0000000214027211 */ /* 0x002fc800078210ff */
[----:B------:R-:W-:Y:S01]  /*0a30*/  LEA.HI.X R3, R20, R3, R19, 0x2, P1 ;  /* 0x0000000314037211 */ /* 0x000fe200008f1413 */
[----:B--2---:R-:W-:-:S04]  /*0a40*/  IMAD.WIDE R12, R15, 0x4, R12 ;  /* 0x000000040f0c7825 */ /* 0x004fc800078e020c */
[----:B------:R-:W2:Y:S04]  /*0a50*/  LDG.E R19, desc[UR10][R2.64+0x4] ;  /* 0x0000040a02137981 */ /* 0x000ea8000c1e1900 */
[----:B------:R-:W3:Y:S04]  /*0a60*/  LDG.E R15, desc[UR10][R12.64] ;  /* 0x0000000a0c0f7981 */ /* 0x000ee8000c1e1900 */
[----:B------:R-:W2:Y:S04]  /*0a70*/  LDG.E R20, desc[UR10][R12.64+0x4] ;  /* 0x0000040a0c147981 */ /* 0x000ea8000c1e1900 */
[----:B------:R-:W4:Y:S04]  /*0a80*/  LDG.E R22, desc[UR10][R12.64+0x8] ;  /* 0x0000080a0c167981 */ /* 0x000f28000c1e1900 */
[----:B------:R-:W4:Y:S04]  /*0a90*/  LDG.E R21, desc[UR10][R2.64+0x8] ;  /* 0x0000080a02157981 */ /* 0x000f28000c1e1900 */
[----:B------:R-:W5:Y:S04]  /*0aa0*/  LDG.E R24, desc[UR10][R12.64+0xc] ;  /* 0x00000c0a0c187981 */ /* 0x000f68000c1e1900 */
[----:B------:R-:W5:Y:S01]  /*0ab0*/  LDG.E R23, desc[UR10][R2.64+0xc] ;  /* 0x00000c0a02177981 */ /* 0x000f62000c1e1900 */
[----:B------:R-:W-:Y:S01]  /*0ac0*/  IADD3 R16, PT, PT, R16, 0x4, RZ ;  /* 0x0000000410107810 */ /* 0x000fe20007ffe0ff */
[----:B---3--:R-:W-:-:S04]  /*0ad0*/  FFMA R15, R15, R4, R14 ;  /* 0x000000040f0f7223 */ /* 0x008fc8000000000e */
[----:B--2---:R-:W-:-:S04]  /*0ae0*/  FFMA R15, R20, R19, R15 ;  /* 0x00000013140f7223 */ /* 0x004fc8000000000f */
[----:B----4-:R-:W-:-:S04]  /*0af0*/  FFMA R15, R22, R21, R15 ;  /* 0x00000015160f7223 */ /* 0x010fc8000000000f */
[----:B-----5:R-:W-:-:S07]  /*0b00*/  FFMA R14, R24, R23, R15 ;  /* 0x00000017180e7223 */ /* 0x020fce000000000f */
.L_x_5:
[----:B------:R-:W-:Y:S05]  /*0b10*/  @!P0 BRA `(.L_x_3) ;  /* 0x00000000005c8947 */ /* 0x000fea0003800000 */
[----:B------:R-:W0:Y:S01]  /*0b20*/  LDC.64 R4, c[0x0][0x388] ;  /* 0x0000e200ff047b82 */ /* 0x000e220000000a00 */
[----:B------:R-:W-:Y:S02]  /*0b30*/  IADD3 R13, PT, PT, R16, UR12, RZ ;  /* 0x0000000c100d7c10 */ /* 0x000fe4000fffe0ff */
[----:B------:R-:W-:-:S05]  /*0b40*/  IADD3 R11, PT, PT, R11, R16, RZ ;  /* 0x000000100b0b7210 */ /* 0x000fca0007ffe0ff */
[----:B------:R-:W1:Y:S01]  /*0b50*/  LDC.64 R2, c[0x0][0x380] ;  /* 0x0000e000ff027b82 */ /* 0x000e620000000a00 */
[----:B0-----:R-:W-:-:S06]  /*0b60*/  IMAD.WIDE.U32 R4, R13, 0x4, R4 ;  /* 0x000000040d047825 */ /* 0x001fcc00078e0004 */
[----:B------:R-:W2:Y:S01]  /*0b70*/  LDG.E R4, desc[UR10][R4.64] ;  /* 0x0000000a04047981 */ /* 0x000ea2000c1e1900 */
[----:B-1----:R-:W-:-:S05]  /*0b80*/  IMAD.WIDE R2, R11, 0x4, R2 ;  /* 0x000000040b027825 */ /* 0x002fca00078e0202 */
[----:B------:R-:W2:Y:S01]  /*0b90*/  LDG.E R11, desc[UR10][R2.64] ;  /* 0x0000000a020b7981 */ /* 0x000ea2000c1e1900 */
[----:B------:R-:W-:Y:S01]  /*0ba0*/  ISETP.NE.AND P0, PT, R8, 0x1, PT ;  /* 0x000000010800780c */ /* 0x000fe20003f05270 */
[----:B--2---:R-:W-:-:S12]  /*0bb0*/  FFMA R14, R11, R4, R14 ;  /* 0x000000040b0e7223 */ /* 0x004fd8000000000e */
[----:B------:R-:W-:Y:S05]  /*0bc0*/  @!P0 BRA `(.L_x_3) ;  /* 0x0000000000308947 */ /* 0x000fea0003800000 */
[----:B------:R-:W0:Y:S01]  /*0bd0*/  LDC.64 R4, c[0x0][0x388] ;  /* 0x0000e200ff047b82 */ /* 0x000e220000000a00 */
[----:B------:R-:W-:Y:S02]  /*0be0*/  IADD3 R11, P1, PT, R16, UR12, RZ ;  /* 0x0000000c100b7c10 */ /* 0x000fe4000ff3e0ff */
[----:B------:R-:W-:Y:S02]  /*0bf0*/  ISETP.NE.AND P0, PT, R8, 0x2, PT ;  /* 0x000000020800780c */ /* 0x000fe40003f05270 */
[----:B------:R-:W-:-:S11]  /*0c00*/  IADD3.X R12, PT, PT, RZ, RZ, RZ, P1, !PT ;  /* 0x000000ffff0c7210 */ /* 0x000fd60000ffe4ff */
[----:B------:R-:W2:Y:S01]  /*0c10*/  @P0 LDG.E R13, desc[UR10][R2.64+0x8] ;  /* 0x0000080a020d0981 */ /* 0x000ea2000c1e1900 */
[----:B0-----:R-:W-:-:S04]  /*0c20*/  LEA R4, P1, R11, R4, 0x2 ;  /* 0x000000040b047211 */ /* 0x001fc800078210ff */
[----:B------:R-:W-:Y:S02]  /*0c30*/  LEA.HI.X R5, R11, R5, R12, 0x2, P1 ;  /* 0x000000050b057211 */ /* 0x000fe400008f140c */
[----:B------:R-:W3:Y:S04]  /*0c40*/  LDG.E R11, desc[UR10][R2.64+0x4] ;  /* 0x0000040a020b7981 */ /* 0x000ee8000c1e1900 */
[----:B------:R-:W3:Y:S04]  /*0c50*/  LDG.E R12, desc[UR10][R4.64+0x4] ;  /* 0x0000040a040c7981 */ /* 0x000ee8000c1e1900 */
[----:B------:R-:W2:Y:S01]  /*0c60*/  @P0 LDG.E R15, desc[UR10][R4.64+0x8] ;  /* 0x0000080a040f0981 */ /* 0x000ea2000c1e1900 */
[----:B---3--:R-:W-:-:S04]  /*0c70*/  FFMA R14, R11, R12, R14 ;  /* 0x0000000c0b0e7223 */ /* 0x008fc8000000000e */
[----:B--2---:R-:W-:-:S07]  /*0c80*/  @P0 FFMA R14, R13, R15, R14 ;  /* 0x0000000f0d0e0223 */ /* 0x004fce000000000e */
.L_x_3:
[----:B------:R-:W-:Y:S05]  /*0c90*/  BRA.U UP0, `(.L_x_6) ;  /* 0xfffffff5004c7547 */ /* 0x000fea000b83ffff */
.L_x_0:
[----:B------:R-:W0:Y:S01]  /*0ca0*/  LDC.64 R2, c[0x0][0x390] ;  /* 0x0000e400ff027b82 */ /* 0x000e220000000a00 */
[----:B------:R-:W1:Y:S02]  /*0cb0*/  LDCU UR4, c[0x0][0x39c] ;  /* 0x00007380ff0477ac */ /* 0x000e640008000800 */
[----:B-1----:R-:W-:-:S04]  /*0cc0*/  IMAD R7, R7, UR4, R0 ;  /* 0x0000000407077c24 */ /* 0x002fc8000f8e0200 */
[----:B0-----:R-:W-:-:S05]  /*0cd0*/  IMAD.WIDE R2, R7, 0x4, R2 ;  /* 0x0000000407027825 */ /* 0x001fca00078e0202 */
[----:B------:R-:W-:Y:S01]  /*0ce0*/  STG.E desc[UR10][R2.64], R14 ;  /* 0x0000000e02007986 */ /* 0x000fe2000c10190a */
[----:B------:R-:W-:Y:S05]  /*0cf0*/  EXIT ;  /* 0x000000000000794d */ /* 0x000fea0003800000 */
.L_x_7:
[----:B------:R-:W-:-:S00]  /*0d00*/  BRA `(.L_x_7) ;  /* 0xfffffffc00fc7947 */ /* 0x000fc0000383ffff */
[----:B------:R-:W-:-:S00]  /*0d10*/  NOP ;  /* 0x0000000000007918 */ /* 0x000fc00000000000 */
        /* <DEDUP_REMOVED lines=14> */
.L_x_8:


//--------------------- .nv.shared.reserved.0     --------------------------
	.section	.nv.shared.reserved.0,"aw",@nobits
	.weak		__nv_reservedSMEM_offset_0_alias
	.size		__nv_reservedSMEM_offset_0_alias, 0, 64
	.other		__nv_reservedSMEM_offset_0_alias,@"STO_CUDA_RESERVED_SHARED STV_DEFAULT"
__nv_reservedSMEM_offset_0_alias:
	.zero		0
	.zero		64


//--------------------- .nv.constant0._Z19convolution2D_validPfS_S_iii --------------------------
	.section	.nv.constant0._Z19convolution2D_validPfS_S_iii,"a",@progbits
	.sectionflags	@""
	.align	4
.nv.constant0._Z19convolution2D_validPfS_S_iii:
	.zero		932


//--------------------- SYMBOLS --------------------------

	.type		.nv.reservedSmem.offset0,@object
	.size		.nv.reservedSmem.offset0,0x4
